//
// Generated by NVIDIA NVVM Compiler
//
// Compiler Build ID: CL-36424714
// Cuda compilation tools, release 13.0, V13.0.88
// Based on NVVM 20.0.0
//

.version 9.0
.target sm_100
.address_size 64

	// .globl	_Z6samplePii
.extern .func  (.param .b32 func_retval0) vprintf
(
	.param .b64 vprintf_param_0,
	.param .b64 vprintf_param_1
)
;
.global .align 4 .b8 precalc_xorwow_matrix[102400];
.global .align 4 .b8 precalc_xorwow_offset_matrix[102400];
.global .align 4 .b8 mrg32k3aM1[2304];
.global .align 4 .b8 mrg32k3aM2[2304];
.global .align 4 .b8 mrg32k3aM1SubSeq[2016];
.global .align 4 .b8 mrg32k3aM2SubSeq[2016];
.global .align 4 .b8 mrg32k3aM1Seq[2304];
.global .align 4 .b8 mrg32k3aM2Seq[2304];
.const .align 8 .b8 __cr_lgamma_table[72];
.global .align 1 .b8 $str[11] = {79, 78, 32, 68, 69, 86, 73, 67, 69, 10};
.global .align 1 .b8 $str$1[12] = {100, 101, 118, 105, 99, 101, 58, 32, 37, 100, 10};

.visible .entry _Z6samplePii(
	.param .u64 .ptr .align 1 _Z6samplePii_param_0,
	.param .u32 _Z6samplePii_param_1
)
{
	.local .align 8 .b8 	__local_depot0[8];
	.reg .b64 	%SP;
	.reg .b64 	%SPL;
	.reg .pred 	%p<10>;
	.reg .b32 	%r<112>;
	.reg .b64 	%rd<32>;

	mov.u64 	%SPL, __local_depot0;
	cvta.local.u64 	%SP, %SPL;
	ld.param.u64 	%rd9, [_Z6samplePii_param_0];
	ld.param.u32 	%r16, [_Z6samplePii_param_1];
	cvta.to.global.u64 	%rd1, %rd9;
	add.u64 	%rd10, %SP, 0;
	add.u64 	%rd2, %SPL, 0;
	mov.u64 	%rd11, $str;
	cvta.global.u64 	%rd12, %rd11;
	{ // callseq 0, 0
	.param .b64 param0;
	st.param.b64 	[param0], %rd12;
	.param .b64 param1;
	st.param.b64 	[param1], 0;
	.param .b32 retval0;
	call.uni (retval0), 
	vprintf, 
	(
	param0, 
	param1
	);
	ld.param.b32 	%r17, [retval0];
	} // callseq 0
	setp.lt.s32 	%p1, %r16, 1;
	@%p1 bra 	$L__BB0_13;
	and.b32  	%r1, %r16, 15;
	setp.lt.u32 	%p2, %r16, 16;
	mov.b32 	%r109, 0;
	@%p2 bra 	$L__BB0_4;
	and.b32  	%r109, %r16, 2147483632;
	neg.s32 	%r107, %r109;
	add.s64 	%rd30, %rd1, 32;
	mov.u64 	%rd13, $str$1;
$L__BB0_3:
	.pragma "nounroll";
	ld.global.u32 	%r20, [%rd30+-32];
	st.local.u32 	[%rd2], %r20;
	cvta.global.u64 	%rd14, %rd13;
	{ // callseq 1, 0
	.param .b64 param0;
	st.param.b64 	[param0], %rd14;
	.param .b64 param1;
	st.param.b64 	[param1], %rd10;
	.param .b32 retval0;
	call.uni (retval0), 
	vprintf, 
	(
	param0, 
	param1
	);
	ld.param.b32 	%r21, [retval0];
	} // callseq 1
	ld.global.u32 	%r23, [%rd30+-28];
	st.local.u32 	[%rd2], %r23;
	{ // callseq 2, 0
	.param .b64 param0;
	st.param.b64 	[param0], %rd14;
	.param .b64 param1;
	st.param.b64 	[param1], %rd10;
	.param .b32 retval0;
	call.uni (retval0), 
	vprintf, 
	(
	param0, 
	param1
	);
	ld.param.b32 	%r24, [retval0];
	} // callseq 2
	ld.global.u32 	%r26, [%rd30+-24];
	st.local.u32 	[%rd2], %r26;
	{ // callseq 3, 0
	.param .b64 param0;
	st.param.b64 	[param0], %rd14;
	.param .b64 param1;
	st.param.b64 	[param1], %rd10;
	.param .b32 retval0;
	call.uni (retval0), 
	vprintf, 
	(
	param0, 
	param1
	);
	ld.param.b32 	%r27, [retval0];
	} // callseq 3
	ld.global.u32 	%r29, [%rd30+-20];
	st.local.u32 	[%rd2], %r29;
	{ // callseq 4, 0
	.param .b64 param0;
	st.param.b64 	[param0], %rd14;
	.param .b64 param1;
	st.param.b64 	[param1], %rd10;
	.param .b32 retval0;
	call.uni (retval0), 
	vprintf, 
	(
	param0, 
	param1
	);
	ld.param.b32 	%r30, [retval0];
	} // callseq 4
	ld.global.u32 	%r32, [%rd30+-16];
	st.local.u32 	[%rd2], %r32;
	{ // callseq 5, 0
	.param .b64 param0;
	st.param.b64 	[param0], %rd14;
	.param .b64 param1;
	st.param.b64 	[param1], %rd10;
	.param .b32 retval0;
	call.uni (retval0), 
	vprintf, 
	(
	param0, 
	param1
	);
	ld.param.b32 	%r33, [retval0];
	} // callseq 5
	ld.global.u32 	%r35, [%rd30+-12];
	st.local.u32 	[%rd2], %r35;
	{ // callseq 6, 0
	.param .b64 param0;
	st.param.b64 	[param0], %rd14;
	.param .b64 param1;
	st.param.b64 	[param1], %rd10;
	.param .b32 retval0;
	call.uni (retval0), 
	vprintf, 
	(
	param0, 
	param1
	);
	ld.param.b32 	%r36, [retval0];
	} // callseq 6
	ld.global.u32 	%r38, [%rd30+-8];
	st.local.u32 	[%rd2], %r38;
	{ // callseq 7, 0
	.param .b64 param0;
	st.param.b64 	[param0], %rd14;
	.param .b64 param1;
	st.param.b64 	[param1], %rd10;
	.param .b32 retval0;
	call.uni (retval0), 
	vprintf, 
	(
	param0, 
	param1
	);
	ld.param.b32 	%r39, [retval0];
	} // callseq 7
	ld.global.u32 	%r41, [%rd30+-4];
	st.local.u32 	[%rd2], %r41;
	{ // callseq 8, 0
	.param .b64 param0;
	st.param.b64 	[param0], %rd14;
	.param .b64 param1;
	st.param.b64 	[param1], %rd10;
	.param .b32 retval0;
	call.uni (retval0), 
	vprintf, 
	(
	param0, 
	param1
	);
	ld.param.b32 	%r42, [retval0];
	} // callseq 8
	ld.global.u32 	%r44, [%rd30];
	st.local.u32 	[%rd2], %r44;
	{ // callseq 9, 0
	.param .b64 param0;
	st.param.b64 	[param0], %rd14;
	.param .b64 param1;
	st.param.b64 	[param1], %rd10;
	.param .b32 retval0;
	call.uni (retval0), 
	vprintf, 
	(
	param0, 
	param1
	);
	ld.param.b32 	%r45, [retval0];
	} // callseq 9
	ld.global.u32 	%r47, [%rd30+4];
	st.local.u32 	[%rd2], %r47;
	{ // callseq 10, 0
	.param .b64 param0;
	st.param.b64 	[param0], %rd14;
	.param .b64 param1;
	st.param.b64 	[param1], %rd10;
	.param .b32 retval0;
	call.uni (retval0), 
	vprintf, 
	(
	param0, 
	param1
	);
	ld.param.b32 	%r48, [retval0];
	} // callseq 10
	ld.global.u32 	%r50, [%rd30+8];
	st.local.u32 	[%rd2], %r50;
	{ // callseq 11, 0
	.param .b64 param0;
	st.param.b64 	[param0], %rd14;
	.param .b64 param1;
	st.param.b64 	[param1], %rd10;
	.param .b32 retval0;
	call.uni (retval0), 
	vprintf, 
	(
	param0, 
	param1
	);
	ld.param.b32 	%r51, [retval0];
	} // callseq 11
	ld.global.u32 	%r53, [%rd30+12];
	st.local.u32 	[%rd2], %r53;
	{ // callseq 12, 0
	.param .b64 param0;
	st.param.b64 	[param0], %rd14;
	.param .b64 param1;
	st.param.b64 	[param1], %rd10;
	.param .b32 retval0;
	call.uni (retval0), 
	vprintf, 
	(
	param0, 
	param1
	);
	ld.param.b32 	%r54, [retval0];
	} // callseq 12
	ld.global.u32 	%r56, [%rd30+16];
	st.local.u32 	[%rd2], %r56;
	{ // callseq 13, 0
	.param .b64 param0;
	st.param.b64 	[param0], %rd14;
	.param .b64 param1;
	st.param.b64 	[param1], %rd10;
	.param .b32 retval0;
	call.uni (retval0), 
	vprintf, 
	(
	param0, 
	param1
	);
	ld.param.b32 	%r57, [retval0];
	} // callseq 13
	ld.global.u32 	%r59, [%rd30+20];
	st.local.u32 	[%rd2], %r59;
	{ // callseq 14, 0
	.param .b64 param0;
	st.param.b64 	[param0], %rd14;
	.param .b64 param1;
	st.param.b64 	[param1], %rd10;
	.param .b32 retval0;
	call.uni (retval0), 
	vprintf, 
	(
	param0, 
	param1
	);
	ld.param.b32 	%r60, [retval0];
	} // callseq 14
	ld.global.u32 	%r62, [%rd30+24];
	st.local.u32 	[%rd2], %r62;
	{ // callseq 15, 0
	.param .b64 param0;
	st.param.b64 	[param0], %rd14;
	.param .b64 param1;
	st.param.b64 	[param1], %rd10;
	.param .b32 retval0;
	call.uni (retval0), 
	vprintf, 
	(
	param0, 
	param1
	);
	ld.param.b32 	%r63, [retval0];
	} // callseq 15
	ld.global.u32 	%r65, [%rd30+28];
	st.local.u32 	[%rd2], %r65;
	{ // callseq 16, 0
	.param .b64 param0;
	st.param.b64 	[param0], %rd14;
	.param .b64 param1;
	st.param.b64 	[param1], %rd10;
	.param .b32 retval0;
	call.uni (retval0), 
	vprintf, 
	(
	param0, 
	param1
	);
	ld.param.b32 	%r66, [retval0];
	} // callseq 16
	add.s32 	%r107, %r107, 16;
	add.s64 	%rd30, %rd30, 64;
	setp.ne.s32 	%p3, %r107, 0;
	@%p3 bra 	$L__BB0_3;
$L__BB0_4:
	setp.eq.s32 	%p4, %r1, 0;
	@%p4 bra 	$L__BB0_13;
	and.b32  	%r7, %r16, 7;
	setp.lt.u32 	%p5, %r1, 8;
	@%p5 bra 	$L__BB0_7;
	mul.wide.u32 	%rd16, %r109, 4;
	add.s64 	%rd17, %rd1, %rd16;
	ld.global.u32 	%r68, [%rd17];
	st.local.u32 	[%rd2], %r68;
	mov.u64 	%rd18, $str$1;
	cvta.global.u64 	%rd19, %rd18;
	{ // callseq 17, 0
	.param .b64 param0;
	st.param.b64 	[param0], %rd19;
	.param .b64 param1;
	st.param.b64 	[param1], %rd10;
	.param .b32 retval0;
	call.uni (retval0), 
	vprintf, 
	(
	param0, 
	param1
	);
	ld.param.b32 	%r69, [retval0];
	} // callseq 17
	ld.global.u32 	%r71, [%rd17+4];
	st.local.u32 	[%rd2], %r71;
	{ // callseq 18, 0
	.param .b64 param0;
	st.param.b64 	[param0], %rd19;
	.param .b64 param1;
	st.param.b64 	[param1], %rd10;
	.param .b32 retval0;
	call.uni (retval0), 
	vprintf, 
	(
	param0, 
	param1
	);
	ld.param.b32 	%r72, [retval0];
	} // callseq 18
	ld.global.u32 	%r74, [%rd17+8];
	st.local.u32 	[%rd2], %r74;
	{ // callseq 19, 0
	.param .b64 param0;
	st.param.b64 	[param0], %rd19;
	.param .b64 param1;
	st.param.b64 	[param1], %rd10;
	.param .b32 retval0;
	call.uni (retval0), 
	vprintf, 
	(
	param0, 
	param1
	);
	ld.param.b32 	%r75, [retval0];
	} // callseq 19
	ld.global.u32 	%r77, [%rd17+12];
	st.local.u32 	[%rd2], %r77;
	{ // callseq 20, 0
	.param .b64 param0;
	st.param.b64 	[param0], %rd19;
	.param .b64 param1;
	st.param.b64 	[param1], %rd10;
	.param .b32 retval0;
	call.uni (retval0), 
	vprintf, 
	(
	param0, 
	param1
	);
	ld.param.b32 	%r78, [retval0];
	} // callseq 20
	ld.global.u32 	%r80, [%rd17+16];
	st.local.u32 	[%rd2], %r80;
	{ // callseq 21, 0
	.param .b64 param0;
	st.param.b64 	[param0], %rd19;
	.param .b64 param1;
	st.param.b64 	[param1], %rd10;
	.param .b32 retval0;
	call.uni (retval0), 
	vprintf, 
	(
	param0, 
	param1
	);
	ld.param.b32 	%r81, [retval0];
	} // callseq 21
	ld.global.u32 	%r83, [%rd17+20];
	st.local.u32 	[%rd2], %r83;
	{ // callseq 22, 0
	.param .b64 param0;
	st.param.b64 	[param0], %rd19;
	.param .b64 param1;
	st.param.b64 	[param1], %rd10;
	.param .b32 retval0;
	call.uni (retval0), 
	vprintf, 
	(
	param0, 
	param1
	);
	ld.param.b32 	%r84, [retval0];
	} // callseq 22
	ld.global.u32 	%r86, [%rd17+24];
	st.local.u32 	[%rd2], %r86;
	{ // callseq 23, 0
	.param .b64 param0;
	st.param.b64 	[param0], %rd19;
	.param .b64 param1;
	st.param.b64 	[param1], %rd10;
	.param .b32 retval0;
	call.uni (retval0), 
	vprintf, 
	(
	param0, 
	param1
	);
	ld.param.b32 	%r87, [retval0];
	} // callseq 23
	ld.global.u32 	%r89, [%rd17+28];
	st.local.u32 	[%rd2], %r89;
	{ // callseq 24, 0
	.param .b64 param0;
	st.param.b64 	[param0], %rd19;
	.param .b64 param1;
	st.param.b64 	[param1], %rd10;
	.param .b32 retval0;
	call.uni (retval0), 
	vprintf, 
	(
	param0, 
	param1
	);
	ld.param.b32 	%r90, [retval0];
	} // callseq 24
	add.s32 	%r109, %r109, 8;
$L__BB0_7:
	setp.eq.s32 	%p6, %r7, 0;
	@%p6 bra 	$L__BB0_13;
	and.b32  	%r10, %r16, 3;
	setp.lt.u32 	%p7, %r7, 4;
	@%p7 bra 	$L__BB0_10;
	mul.wide.u32 	%rd21, %r109, 4;
	add.s64 	%rd22, %rd1, %rd21;
	ld.global.u32 	%r92, [%rd22];
	st.local.u32 	[%rd2], %r92;
	mov.u64 	%rd23, $str$1;
	cvta.global.u64 	%rd24, %rd23;
	{ // callseq 25, 0
	.param .b64 param0;
	st.param.b64 	[param0], %rd24;
	.param .b64 param1;
	st.param.b64 	[param1], %rd10;
	.param .b32 retval0;
	call.uni (retval0), 
	vprintf, 
	(
	param0, 
	param1
	);
	ld.param.b32 	%r93, [retval0];
	} // callseq 25
	ld.global.u32 	%r95, [%rd22+4];
	st.local.u32 	[%rd2], %r95;
	{ // callseq 26, 0
	.param .b64 param0;
	st.param.b64 	[param0], %rd24;
	.param .b64 param1;
	st.param.b64 	[param1], %rd10;
	.param .b32 retval0;
	call.uni (retval0), 
	vprintf, 
	(
	param0, 
	param1
	);
	ld.param.b32 	%r96, [retval0];
	} // callseq 26
	ld.global.u32 	%r98, [%rd22+8];
	st.local.u32 	[%rd2], %r98;
	{ // callseq 27, 0
	.param .b64 param0;
	st.param.b64 	[param0], %rd24;
	.param .b64 param1;
	st.param.b64 	[param1], %rd10;
	.param .b32 retval0;
	call.uni (retval0), 
	vprintf, 
	(
	param0, 
	param1
	);
	ld.param.b32 	%r99, [retval0];
	} // callseq 27
	ld.global.u32 	%r101, [%rd22+12];
	st.local.u32 	[%rd2], %r101;
	{ // callseq 28, 0
	.param .b64 param0;
	st.param.b64 	[param0], %rd24;
	.param .b64 param1;
	st.param.b64 	[param1], %rd10;
	.param .b32 retval0;
	call.uni (retval0), 
	vprintf, 
	(
	param0, 
	param1
	);
	ld.param.b32 	%r102, [retval0];
	} // callseq 28
	add.s32 	%r109, %r109, 4;
$L__BB0_10:
	setp.eq.s32 	%p8, %r10, 0;
	@%p8 bra 	$L__BB0_13;
	mul.wide.u32 	%rd26, %r109, 4;
	add.s64 	%rd31, %rd1, %rd26;
	neg.s32 	%r111, %r10;
	mov.u64 	%rd27, $str$1;
$L__BB0_12:
	.pragma "nounroll";
	ld.global.u32 	%r104, [%rd31];
	st.local.u32 	[%rd2], %r104;
	cvta.global.u64 	%rd28, %rd27;
	{ // callseq 29, 0
	.param .b64 param0;
	st.param.b64 	[param0], %rd28;
	.param .b64 param1;
	st.param.b64 	[param1], %rd10;
	.param .b32 retval0;
	call.uni (retval0), 
	vprintf, 
	(
	param0, 
	param1
	);
	ld.param.b32 	%r105, [retval0];
	} // callseq 29
	add.s64 	%rd31, %rd31, 4;
	add.s32 	%r111, %r111, 1;
	setp.ne.s32 	%p9, %r111, 0;
	@%p9 bra 	$L__BB0_12;
$L__BB0_13:
	ret;

}


// ===== COMPILED SASS (sm_100) =====

	.target	sm_100

	.elftype	@"ET_EXEC"


//--------------------- .note.nv.tkinfo           --------------------------
	.section	.note.nv.tkinfo,"",@"SHT_NOTE"
	.sectionflags	@"SHF_NOTE_NV_TKINFO"
	.tkinfo
        /*0018*/ 	.word	0x00000002
        /*0030*/ 	.string	""
        /*0030*/ 	.string	"ptxas"
        /*0030*/ 	.string	"Cuda compilation tools, release 13.0, V13.0.88"
        /*0030*/ 	.string	"Build cuda_13.0.r13.0/compiler.36424714_0"
        /*0030*/ 	.string	"-arch sm_100 -m 64 "



//--------------------- .note.nv.cuinfo           --------------------------
	.section	.note.nv.cuinfo,"",@"SHT_NOTE"
	.sectionflags	@"SHF_NOTE_NV_CUINFO"
        /*0018*/ 	.short	0x0002
        /*001a*/ 	.short	0x0064
        /*001c*/ 	.short	0x0082
	.zero		2


//--------------------- .nv.info                  --------------------------
	.section	.nv.info,"",@"SHT_CUDA_INFO"
	.align	4


	//----- nvinfo : EIATTR_REGCOUNT
	.align		4
        /*0000*/ 	.byte	0x04, 0x2f
        /*0002*/ 	.short	(.L_12 - .L_11)
	.align		4
.L_11:
        /*0004*/ 	.word	index@(_Z6samplePii)
        /*0008*/ 	.word	0x0000001e


	//----- nvinfo : EIATTR_FRAME_SIZE
	.align		4
.L_12:
        /*000c*/ 	.byte	0x04, 0x11
        /*000e*/ 	.short	(.L_14 - .L_13)
	.align		4
.L_13:
        /*0010*/ 	.word	index@(_Z6samplePii)
        /*0014*/ 	.word	0x00000008


	//----- nvinfo : EIATTR_MIN_STACK_SIZE
	.align		4
.L_14:
        /*0018*/ 	.byte	0x04, 0x12
        /*001a*/ 	.short	(.L_16 - .L_15)
	.align		4
.L_15:
        /*001c*/ 	.word	index@(_Z6samplePii)
        /*0020*/ 	.word	0x00000008
.L_16:


//--------------------- .nv.compat                --------------------------
	.section	.nv.compat,"",@"SHT_CUDA_COMPAT_INFO"
	.align	4
        /*0000*/ 	.byte	0x02, 0x09, 0x00, 0x00, 0x02, 0x02, 0x01, 0x00, 0x02, 0x05, 0x05, 0x00, 0x03, 0x07, 0x01, 0x01
        /*0010*/ 	.byte	0x02, 0x03, 0x00, 0x00, 0x02, 0x06, 0x01, 0x00, 0x04, 0x0b, 0x08, 0x00, 0x09, 0x00, 0x00, 0x00
        /*0020*/ 	.byte	0x00, 0x00, 0x00, 0x00


//--------------------- .nv.info._Z6samplePii     --------------------------
	.section	.nv.info._Z6samplePii,"",@"SHT_CUDA_INFO"
	.sectionflags	@""
	.align	4


	//----- nvinfo : EIATTR_CUDA_API_VERSION
	.align		4
        /*0000*/ 	.byte	0x04, 0x37
        /*0002*/ 	.short	(.L_18 - .L_17)
.L_17:
        /*0004*/ 	.word	0x00000082


	//----- nvinfo : EIATTR_KPARAM_INFO
	.align		4
.L_18:
        /*0008*/ 	.byte	0x04, 0x17
        /*000a*/ 	.short	(.L_20 - .L_19)
.L_19:
        /*000c*/ 	.word	0x00000000
        /*0010*/ 	.short	0x0001
        /*0012*/ 	.short	0x0008
        /*0014*/ 	.byte	0x00, 0xf0, 0x11, 0x00


	//----- nvinfo : EIATTR_KPARAM_INFO
	.align		4
.L_20:
        /*0018*/ 	.byte	0x04, 0x17
        /*001a*/ 	.short	(.L_22 - .L_21)
.L_21:
        /*001c*/ 	.word	0x00000000
        /*0020*/ 	.short	0x0000
        /*0022*/ 	.short	0x0000
        /*0024*/ 	.byte	0x00, 0xf5, 0x21, 0x00


	//----- nvinfo : EIATTR_SPARSE_MMA_MASK
	.align		4
.L_22:
        /*0028*/ 	.byte	0x03, 0x50
        /*002a*/ 	.short	0x0000


	//----- nvinfo : EIATTR_MAXREG_COUNT
	.align		4
        /*002c*/ 	.byte	0x03, 0x1b
        /*002e*/ 	.short	0x00ff


	//----- nvinfo : EIATTR_EXTERNS
	.align		4
        /*0030*/ 	.byte	0x04, 0x0f
        /*0032*/ 	.short	(.L_24 - .L_23)


	//   ....[0]....
	.align		4
.L_23:
        /*0034*/ 	.word	index@(vprintf)


	//----- nvinfo : EIATTR_MERCURY_ISA_VERSION
	.align		4
.L_24:
        /*0038*/ 	.byte	0x03, 0x5f
        /*003a*/ 	.short	0x0101


	//----- nvinfo : EIATTR_VRC_CTA_INIT_COUNT
	.align		4
        /*003c*/ 	.byte	0x02, 0x4a
	.zero		1
	.zero		1


	//----- nvinfo : EIATTR_SYSCALL_OFFSETS
	.align		4
        /*0040*/ 	.byte	0x04, 0x46
        /*0042*/ 	.short	(.L_26 - .L_25)


	//   ....[0]....
.L_25:
        /*0044*/ 	.word	0x000000d0


	//   ....[1]....
        /*0048*/ 	.word	0x000002d0


	//   ....[2]....
        /*004c*/ 	.word	0x00000390


	//   ....[3]....
        /*0050*/ 	.word	0x00000450


	//   ....[4]....
        /*0054*/ 	.word	0x00000510


	//   ....[5]....
        /*0058*/ 	.word	0x000005d0


	//   ....[6]....
        /*005c*/ 	.word	0x00000690


	//   ....[7]....
        /*0060*/ 	.word	0x00000750


	//   ....[8]....
        /*0064*/ 	.word	0x00000810


	//   ....[9]....
        /*0068*/ 	.word	0x000008d0


	//   ....[10]....
        /*006c*/ 	.word	0x00000990


	//   ....[11]....
        /*0070*/ 	.word	0x00000a50


	//   ....[12]....
        /*0074*/ 	.word	0x00000b10


	//   ....[13]....
        /*0078*/ 	.word	0x00000bd0


	//   ....[14]....
        /*007c*/ 	.word	0x00000c90


	//   ....[15]....
        /*0080*/ 	.word	0x00000d50


	//   ....[16]....
        /*0084*/ 	.word	0x00000e10


	//   ....[17]....
        /*0088*/ 	.word	0x00000fb0


	//   ....[18]....
        /*008c*/ 	.word	0x00001070


	//   ....[19]....
        /*0090*/ 	.word	0x00001130


	//   ....[20]....
        /*0094*/ 	.word	0x000011f0


	//   ....[21]....
        /*0098*/ 	.word	0x000012b0


	//   ....[22]....
        /*009c*/ 	.word	0x00001370


	//   ....[23]....
        /*00a0*/ 	.word	0x00001430


	//   ....[24]....
        /*00a4*/ 	.word	0x000014f0


	//   ....[25]....
        /*00a8*/ 	.word	0x00001650


	//   ....[26]....
        /*00ac*/ 	.word	0x00001710


	//   ....[27]....
        /*00b0*/ 	.word	0x000017d0


	//   ....[28]....
        /*00b4*/ 	.word	0x00001890


	//   ....[29]....
        /*00b8*/ 	.word	0x000019f0


	//----- nvinfo : EIATTR_EXIT_INSTR_OFFSETS
	.align		4
.L_26:
        /*00bc*/ 	.byte	0x04, 0x1c
        /*00be*/ 	.short	(.L_28 - .L_27)


	//   ....[0]....
.L_27:
        /*00c0*/ 	.word	0x00000100


	//   ....[1]....
        /*00c4*/ 	.word	0x00000e80


	//   ....[2]....
        /*00c8*/ 	.word	0x00001520


	//   ....[3]....
        /*00cc*/ 	.word	0x000018c0


	//   ....[4]....
        /*00d0*/ 	.word	0x00001a40


	//----- nvinfo : EIATTR_CRS_STACK_SIZE
	.align		4
.L_28:
        /*00d4*/ 	.byte	0x04, 0x1e
        /*00d6*/ 	.short	(.L_30 - .L_29)
.L_29:
        /*00d8*/ 	.word	0x00000000


	//----- nvinfo : EIATTR_CBANK_PARAM_SIZE
	.align		4
.L_30:
        /*00dc*/ 	.byte	0x03, 0x19
        /*00de*/ 	.short	0x000c


	//----- nvinfo : EIATTR_PARAM_CBANK
	.align		4
        /*00e0*/ 	.byte	0x04, 0x0a
        /*00e2*/ 	.short	(.L_32 - .L_31)
	.align		4
.L_31:
        /*00e4*/ 	.word	index@(.nv.constant0._Z6samplePii)
        /*00e8*/ 	.short	0x0380
        /*00ea*/ 	.short	0x000c


	//----- nvinfo : EIATTR_SW_WAR
	.align		4
.L_32:
        /*00ec*/ 	.byte	0x04, 0x36
        /*00ee*/ 	.short	(.L_34 - .L_33)
.L_33:
        /*00f0*/ 	.word	0x00000008
.L_34:


//--------------------- .nv.callgraph             --------------------------
	.section	.nv.callgraph,"",@"SHT_CUDA_CALLGRAPH"
	.align	4
	.sectionentsize	8
	.align		4
        /*0000*/ 	.word	0x00000000
	.align		4
        /*0004*/ 	.word	0xffffffff
	.align		4
        /*0008*/ 	.word	index@(_Z6samplePii)
	.align		4
        /*000c*/ 	.word	index@(vprintf)
	.align		4
        /*0010*/ 	.word	0x00000000
	.align		4
        /*0014*/ 	.word	0xfffffffe
	.align		4
        /*0018*/ 	.word	0x00000000
	.align		4
        /*001c*/ 	.word	0xfffffffd
	.align		4
        /*0020*/ 	.word	0x00000000
	.align		4
        /*0024*/ 	.word	0xfffffffc


//--------------------- .nv.constant4             --------------------------
	.section	.nv.constant4,"a",@progbits
	.align	8
	.align		8
.nv.constant4:
        /*0000*/ 	.dword	vprintf
	.align		8
        /*0008*/ 	.dword	precalc_xorwow_matrix
	.align		8
        /*0010*/ 	.dword	precalc_xorwow_offset_matrix
	.align		8
        /*0018*/ 	.dword	mrg32k3aM1
	.align		8
        /*0020*/ 	.dword	mrg32k3aM2
	.align		8
        /*0028*/ 	.dword	mrg32k3aM1SubSeq
	.align		8
        /*0030*/ 	.dword	mrg32k3aM2SubSeq
	.align		8
        /*0038*/ 	.dword	mrg32k3aM1Seq
	.align		8
        /*0040*/ 	.dword	mrg32k3aM2Seq
	.align		8
        /*0048*/ 	.dword	$str
	.align		8
        /*0050*/ 	.dword	$str$1


//--------------------- .nv.constant3             --------------------------
	.section	.nv.constant3,"a",@progbits
	.align	8
.nv.constant3:
	.type		__cr_lgamma_table,@object
	.size		__cr_lgamma_table,(.L_8 - __cr_lgamma_table)
__cr_lgamma_table:
        /*0000*/ 	.byte	0x00, 0x00, 0x00, 0x00, 0x00, 0x00, 0x00, 0x00, 0x00, 0x00, 0x00, 0x00, 0x00, 0x00, 0x00, 0x00
        /*0010*/ 	.byte	0xef, 0x39, 0xfa, 0xfe, 0x42, 0x2e, 0xe6, 0x3f, 0x02, 0x20, 0x2a, 0xfa, 0x0b, 0xab, 0xfc, 0x3f
        /*0020*/ 	.byte	0xf9, 0x2c, 0x92, 0x7c, 0xa7, 0x6c, 0x09, 0x40, 0xc9, 0x79, 0x44, 0x3c, 0x64, 0x26, 0x13, 0x40
        /*0030*/ 	.byte	0xca, 0x01, 0xcf, 0x3a, 0x27, 0x51, 0x1a, 0x40, 0x30, 0xcc, 0x2d, 0xf3, 0xe1, 0x0c, 0x21, 0x40
        /*0040*/ 	.byte	0x0d, 0xb7, 0xfc, 0x82, 0x8e, 0x35, 0x25, 0x40
.L_8:


//--------------------- .text._Z6samplePii        --------------------------
	.section	.text._Z6samplePii,"ax",@progbits
	.align	128
        .global         _Z6samplePii
        .type           _Z6samplePii,@function
        .size           _Z6samplePii,(.L_x_36 - _Z6samplePii)
        .other          _Z6samplePii,@"STO_CUDA_ENTRY STV_DEFAULT"
_Z6samplePii:
.text._Z6samplePii:
[----:B------:R-:W0:Y:S01]  /*0000*/  LDC R1, c[0x0][0x37c] ;  /* 0x0000df00ff017b82 */ /* 0x000e220000000800 */
[----:B------:R-:W-:Y:S01]  /*0010*/  MOV R0, 0x0 ;  /* 0x0000000000007802 */ /* 0x000fe20000000f00 */
[----:B------:R-:W1:Y:S01]  /*0020*/  LDCU UR4, c[0x0][0x2f8] ;  /* 0x00005f00ff0477ac */ /* 0x000e620008000800 */
[----:B0-----:R-:W-:Y:S01]  /*0030*/  VIADD R1, R1, 0xfffffff8 ;  /* 0xfffffff801017836 */ /* 0x001fe20000000000 */
[----:B------:R-:W-:-:S04]  /*0040*/  CS2R R6, SRZ ;  /* 0x0000000000067805 */ /* 0x000fc8000001ff00 */
[----:B------:R0:W2:Y:S01]  /*0050*/  LDC.64 R8, c[0x4][R0] ;  /* 0x0100000000087b82 */ /* 0x0000a20000000a00 */
[----:B------:R-:W3:Y:S01]  /*0060*/  LDCU.64 UR6, c[0x4][0x48] ;  /* 0x01000900ff0677ac */ /* 0x000ee20008000a00 */
[----:B------:R-:W4:Y:S01]  /*0070*/  LDCU UR5, c[0x0][0x2fc] ;  /* 0x00005f80ff0577ac */ /* 0x000f220008000800 */
[----:B-1----:R-:W-:Y:S01]  /*0080*/  IADD3 R22, P0, PT, R1, UR4, RZ ;  /* 0x0000000401167c10 */ /* 0x002fe2000ff1e0ff */
[----:B---3--:R-:W-:Y:S02]  /*0090*/  IMAD.U32 R4, RZ, RZ, UR6 ;  /* 0x00000006ff047e24 */ /* 0x008fe4000f8e00ff */
[----:B------:R-:W-:Y:S02]  /*00a0*/  IMAD.U32 R5, RZ, RZ, UR7 ;  /* 0x00000007ff057e24 */ /* 0x000fe4000f8e00ff */
[----:B0---4-:R-:W-:-:S08]  /*00b0*/  IMAD.X R2, RZ, RZ, UR5, P0 ;  /* 0x00000005ff027e24 */ /* 0x011fd000080e06ff */
[----:B------:R-:W-:-:S07]  /*00c0*/  LEPC R20, `(.L_x_0) ;  /* 0x000000001014794e */ /* 0x000fce0000000000 */
[----:B--2---:R-:W-:Y:S05]  /*00d0*/  CALL.ABS.NOINC R8 ;  /* 0x0000000008007343 */ /* 0x004fea0003c00000 */
.L_x_0:
[----:B------:R-:W0:Y:S02]  /*00e0*/  LDC R0, c[0x0][0x388] ;  /* 0x0000e200ff007b82 */ /* 0x000e240000000800 */
[----:B0-----:R-:W-:-:S13]  /*00f0*/  ISETP.GE.AND P0, PT, R0, 0x1, PT ;  /* 0x000000010000780c */ /* 0x001fda0003f06270 */
[----:B------:R-:W-:Y:S05]  /*0100*/  @!P0 EXIT ;  /* 0x000000000000894d */ /* 0x000fea0003800000 */
[----:B------:R-:W0:Y:S01]  /*0110*/  LDC.64 R18, c[0x0][0x358] ;  /* 0x0000d600ff127b82 */ /* 0x000e220000000a00 */
[C---:B------:R-:W-:Y:S01]  /*0120*/  ISETP.GE.U32.AND P0, PT, R0.reuse, 0x10, PT ;  /* 0x000000100000780c */ /* 0x040fe20003f06070 */
[----:B------:R-:W-:Y:S01]  /*0130*/  IMAD.MOV.U32 R23, RZ, RZ, RZ ;  /* 0x000000ffff177224 */ /* 0x000fe200078e00ff */
[----:B------:R-:W-:-:S11]  /*0140*/  LOP3.LUT R26, R0, 0xf, RZ, 0xc0, !PT ;  /* 0x0000000f001a7812 */ /* 0x000fd600078ec0ff */
[----:B------:R-:W-:Y:S05]  /*0150*/  @!P0 BRA `(.L_x_1) ;  /* 0x0000000c00448947 */ /* 0x000fea0003800000 */
[----:B------:R-:W1:Y:S01]  /*0160*/  LDCU.64 UR4, c[0x0][0x380] ;  /* 0x00007000ff0477ac */ /* 0x000e620008000a00 */
[----:B------:R-:W-:Y:S01]  /*0170*/  LOP3.LUT R23, R0, 0x7ffffff0, RZ, 0xc0, !PT ;  /* 0x7ffffff000177812 */ /* 0x000fe200078ec0ff */
[----:B------:R-:W-:Y:S04]  /*0180*/  BSSY.RECONVERGENT B6, `(.L_x_1) ;  /* 0x00000ce000067945 */ /* 0x000fe80003800200 */
[----:B------:R-:W-:Y:S01]  /*0190*/  IMAD.MOV R25, RZ, RZ, -R23 ;  /* 0x000000ffff197224 */ /* 0x000fe200078e0a17 */
[----:B-1----:R-:W-:-:S04]  /*01a0*/  UIADD3 UR4, UP0, UPT, UR4, 0x20, URZ ;  /* 0x0000002004047890 */ /* 0x002fc8000ff1e0ff */
[----:B------:R-:W-:Y:S02]  /*01b0*/  UIADD3.X UR5, UPT, UPT, URZ, UR5, URZ, UP0, !UPT ;  /* 0x00000005ff057290 */ /* 0x000fe400087fe4ff */
[----:B------:R-:W-:-:S04]  /*01c0*/  IMAD.U32 R16, RZ, RZ, UR4 ;  /* 0x00000004ff107e24 */ /* 0x000fc8000f8e00ff */
[----:B------:R-:W-:-:S07]  /*01d0*/  IMAD.U32 R17, RZ, RZ, UR5 ;  /* 0x00000005ff117e24 */ /* 0x000fce000f8e00ff */
.L_x_18:
[----:B0-----:R-:W-:Y:S02]  /*01e0*/  R2UR UR4, R18 ;  /* 0x00000000120472ca */ /* 0x001fe400000e0000 */
[----:B------:R-:W-:-:S13]  /*01f0*/  R2UR UR5, R19 ;  /* 0x00000000130572ca */ /* 0x000fda00000e0000 */
[----:B------:R-:W2:Y:S01]  /*0200*/  LDG.E R0, desc[UR4][R16.64+-0x20] ;  /* 0xffffe00410007981 */ /* 0x000ea2000c1e1900 */
[----:B------:R-:W-:Y:S01]  /*0210*/  MOV R24, 0x0 ;  /* 0x0000000000187802 */ /* 0x000fe20000000f00 */
[----:B------:R-:W0:Y:S01]  /*0220*/  LDCU.64 UR4, c[0x4][0x50] ;  /* 0x01000a00ff0477ac */ /* 0x000e220008000a00 */
[----:B------:R-:W-:Y:S01]  /*0230*/  VIADD R25, R25, 0x10 ;  /* 0x0000001019197836 */ /* 0x000fe20000000000 */
[----:B------:R-:W-:Y:S01]  /*0240*/  MOV R6, R22 ;  /* 0x0000001600067202 */ /* 0x000fe20000000f00 */
[----:B------:R1:W3:Y:S01]  /*0250*/  LDC.64 R8, c[0x4][R24] ;  /* 0x0100000018087b82 */ /* 0x0002e20000000a00 */
[----:B------:R-:W-:Y:S02]  /*0260*/  IMAD.MOV.U32 R7, RZ, RZ, R2 ;  /* 0x000000ffff077224 */ /* 0x000fe400078e0002 */
[----:B------:R-:W-:-:S04]  /*0270*/  ISETP.NE.AND P0, PT, R25, RZ, PT ;  /* 0x000000ff1900720c */ /* 0x000fc80003f05270 */
[----:B------:R-:W-:Y:S01]  /*0280*/  P2R R27, PR, RZ, 0x1 ;  /* 0x00000001ff1b7803 */ /* 0x000fe20000000000 */
[----:B0-----:R-:W-:Y:S02]  /*0290*/  IMAD.U32 R4, RZ, RZ, UR4 ;  /* 0x00000004ff047e24 */ /* 0x001fe4000f8e00ff */
[----:B------:R-:W-:Y:S01]  /*02a0*/  IMAD.U32 R5, RZ, RZ, UR5 ;  /* 0x00000005ff057e24 */ /* 0x000fe2000f8e00ff */
[----:B--23--:R1:W-:Y:S06]  /*02b0*/  STL [R1], R0 ;  /* 0x0000000001007387 */ /* 0x00c3ec0000100800 */
[----:B------:R-:W-:-:S07]  /*02c0*/  LEPC R20, `(.L_x_2) ;  /* 0x000000001014794e */ /* 0x000fce0000000000 */
[----:B-1----:R-:W-:Y:S05]  /*02d0*/  CALL.ABS.NOINC R8 ;  /* 0x0000000008007343 */ /* 0x002fea0003c00000 */
.L_x_2:
[----:B------:R-:W-:Y:S02]  /*02e0*/  R2UR UR4, R18 ;  /* 0x00000000120472ca */ /* 0x000fe400000e0000 */
[----:B------:R-:W-:-:S13]  /*02f0*/  R2UR UR5, R19 ;  /* 0x00000000130572ca */ /* 0x000fda00000e0000 */
[----:B------:R-:W2:Y:S01]  /*0300*/  LDG.E R0, desc[UR4][R16.64+-0x1c] ;  /* 0xffffe40410007981 */ /* 0x000ea2000c1e1900 */
[----:B------:R0:W1:Y:S01]  /*0310*/  LDC.64 R8, c[0x4][R24] ;  /* 0x0100000018087b82 */ /* 0x0000620000000a00 */
[----:B------:R-:W3:Y:S01]  /*0320*/  LDCU.64 UR4, c[0x4][0x50] ;  /* 0x01000a00ff0477ac */ /* 0x000ee20008000a00 */
[----:B------:R-:W-:Y:S02]  /*0330*/  IMAD.MOV.U32 R6, RZ, RZ, R22 ;  /* 0x000000ffff067224 */ /* 0x000fe400078e0016 */
[----:B------:R-:W-:Y:S02]  /*0340*/  IMAD.MOV.U32 R7, RZ, RZ, R2 ;  /* 0x000000ffff077224 */ /* 0x000fe400078e0002 */
[----:B---3--:R-:W-:Y:S02]  /*0350*/  IMAD.U32 R4, RZ, RZ, UR4 ;  /* 0x00000004ff047e24 */ /* 0x008fe4000f8e00ff */
[----:B------:R-:W-:Y:S01]  /*0360*/  IMAD.U32 R5, RZ, RZ, UR5 ;  /* 0x00000005ff057e24 */ /* 0x000fe2000f8e00ff */
[----:B-12---:R0:W-:Y:S06]  /*0370*/  STL [R1], R0 ;  /* 0x0000000001007387 */ /* 0x0061ec0000100800 */
[----:B------:R-:W-:-:S07]  /*0380*/  LEPC R20, `(.L_x_3) ;  /* 0x000000001014794e */ /* 0x000fce0000000000 */
[----:B0-----:R-:W-:Y:S05]  /*0390*/  CALL.ABS.NOINC R8 ;  /* 0x0000000008007343 */ /* 0x001fea0003c00000 */
.L_x_3:
        /* <DEDUP_REMOVED lines=12> */
.L_x_4:
[----:B------:R-:W-:Y:S02]  /*0460*/  R2UR UR4, R18 ;  /* 0x00000000120472ca */ /* 0x000fe400000e0000 */
[----:B------:R-:W-:-:S13]  /*0470*/  R2UR UR5, R19 ;  /* 0x00000000130572ca */ /* 0x000fda00000e0000 */
[----:B------:R-:W2:Y:S01]  /*0480*/  LDG.E R0, desc[UR4][R16.64+-0x14] ;  /* 0xffffec0410007981 */ /* 0x000ea2000c1e1900 */
[----:B------:R0:W1:Y:S01]  /*0490*/  LDC.64 R8, c[0x4][R24] ;  /* 0x0100000018087b82 */ /* 0x0000620000000a00 */
[----:B------:R-:W3:Y:S01]  /*04a0*/  LDCU.64 UR4, c[0x4][0x50] ;  /* 0x01000a00ff0477ac */ /* 0x000ee20008000a00 */
[----:B------:R-:W-:Y:S02]  /*04b0*/  IMAD.MOV.U32 R6, RZ, RZ, R22 ;  /* 0x000000ffff067224 */ /* 0x000fe400078e0016 */
[----:B------:R-:W-:Y:S02]  /*04c0*/  IMAD.MOV.U32 R7, RZ, RZ, R2 ;  /* 0x000000ffff077224 */ /* 0x000fe400078e0002 */
[----:B---3--:R-:W-:Y:S01]  /*04d0*/  IMAD.U32 R4, RZ, RZ, UR4 ;  /* 0x00000004ff047e24 */ /* 0x008fe2000f8e00ff */
[----:B------:R-:W-:Y:S01]  /*04e0*/  MOV R5, UR5 ;  /* 0x0000000500057c02 */ /* 0x000fe20008000f00 */
[----:B-12---:R0:W-:Y:S06]  /*04f0*/  STL [R1], R0 ;  /* 0x0000000001007387 */ /* 0x0061ec0000100800 */
[----:B------:R-:W-:-:S07]  /*0500*/  LEPC R20, `(.L_x_5) ;  /* 0x000000001014794e */ /* 0x000fce0000000000 */
[----:B0-----:R-:W-:Y:S05]  /*0510*/  CALL.ABS.NOINC R8 ;  /* 0x0000000008007343 */ /* 0x001fea0003c00000 */
.L_x_5:
        /* <DEDUP_REMOVED lines=12> */
.L_x_6:
        /* <DEDUP_REMOVED lines=12> */
.L_x_7:
[----:B------:R-:W-:Y:S02]  /*06a0*/  R2UR UR4, R18 ;  /* 0x00000000120472ca */ /* 0x000fe400000e0000 */
[----:B------:R-:W-:-:S13]  /*06b0*/  R2UR UR5, R19 ;  /* 0x00000000130572ca */ /* 0x000fda00000e0000 */
[----:B------:R-:W2:Y:S01]  /*06c0*/  LDG.E R0, desc[UR4][R16.64+-0x8] ;  /* 0xfffff80410007981 */ /* 0x000ea2000c1e1900 */
[----:B------:R0:W1:Y:S01]  /*06d0*/  LDC.64 R8, c[0x4][R24] ;  /* 0x0100000018087b82 */ /* 0x0000620000000a00 */
[----:B------:R-:W3:Y:S01]  /*06e0*/  LDCU.64 UR4, c[0x4][0x50] ;  /* 0x01000a00ff0477ac */ /* 0x000ee20008000a00 */
[----:B------:R-:W-:Y:S02]  /*06f0*/  IMAD.MOV.U32 R6, RZ, RZ, R22 ;  /* 0x000000ffff067224 */ /* 0x000fe400078e0016 */
[----:B------:R-:W-:Y:S01]  /*0700*/  IMAD.MOV.U32 R7, RZ, RZ, R2 ;  /* 0x000000ffff077224 */ /* 0x000fe200078e0002 */
[----:B---3--:R-:W-:Y:S01]  /*0710*/  MOV R4, UR4 ;  /* 0x0000000400047c02 */ /* 0x008fe20008000f00 */
[----:B------:R-:W-:Y:S01]  /*0720*/  IMAD.U32 R5, RZ, RZ, UR5 ;  /* 0x00000005ff057e24 */ /* 0x000fe2000f8e00ff */
[----:B-12---:R0:W-:Y:S06]  /*0730*/  STL [R1], R0 ;  /* 0x0000000001007387 */ /* 0x0061ec0000100800 */
[----:B------:R-:W-:-:S07]  /*0740*/  LEPC R20, `(.L_x_8) ;  /* 0x000000001014794e */ /* 0x000fce0000000000 */
[----:B0-----:R-:W-:Y:S05]  /*0750*/  CALL.ABS.NOINC R8 ;  /* 0x0000000008007343 */ /* 0x001fea0003c00000 */
.L_x_8:
        /* <DEDUP_REMOVED lines=12> */
.L_x_9:
[----:B------:R-:W-:Y:S02]  /*0820*/  R2UR UR4, R18 ;  /* 0x00000000120472ca */ /* 0x000fe400000e0000 */
[----:B------:R-:W-:-:S13]  /*0830*/  R2UR UR5, R19 ;  /* 0x00000000130572ca */ /* 0x000fda00000e0000 */
[----:B------:R-:W2:Y:S01]  /*0840*/  LDG.E R0, desc[UR4][R16.64] ;  /* 0x0000000410007981 */ /* 0x000ea2000c1e1900 */
[----:B------:R0:W1:Y:S01]  /*0850*/  LDC.64 R8, c[0x4][R24] ;  /* 0x0100000018087b82 */ /* 0x0000620000000a00 */
[----:B------:R-:W3:Y:S01]  /*0860*/  LDCU.64 UR4, c[0x4][0x50] ;  /* 0x01000a00ff0477ac */ /* 0x000ee20008000a00 */
[----:B------:R-:W-:Y:S01]  /*0870*/  IMAD.MOV.U32 R6, RZ, RZ, R22 ;  /* 0x000000ffff067224 */ /* 0x000fe200078e0016 */
[----:B------:R-:W-:Y:S01]  /*0880*/  MOV R7, R2 ;  /* 0x0000000200077202 */ /* 0x000fe20000000f00 */
[----:B---3--:R-:W-:Y:S02]  /*0890*/  IMAD.U32 R4, RZ, RZ, UR4 ;  /* 0x00000004ff047e24 */ /* 0x008fe4000f8e00ff */
[----:B------:R-:W-:Y:S01]  /*08a0*/  IMAD.U32 R5, RZ, RZ, UR5 ;  /* 0x00000005ff057e24 */ /* 0x000fe2000f8e00ff */
[----:B-12---:R0:W-:Y:S06]  /*08b0*/  STL [R1], R0 ;  /* 0x0000000001007387 */ /* 0x0061ec0000100800 */
[----:B------:R-:W-:-:S07]  /*08c0*/  LEPC R20, `(.L_x_10) ;  /* 0x000000001014794e */ /* 0x000fce0000000000 */
[----:B0-----:R-:W-:Y:S05]  /*08d0*/  CALL.ABS.NOINC R8 ;  /* 0x0000000008007343 */ /* 0x001fea0003c00000 */
.L_x_10:
        /* <DEDUP_REMOVED lines=12> */
.L_x_11:
        /* <DEDUP_REMOVED lines=12> */
.L_x_12:
[----:B------:R-:W-:Y:S02]  /*0a60*/  R2UR UR4, R18 ;  /* 0x00000000120472ca */ /* 0x000fe400000e0000 */
[----:B------:R-:W-:-:S13]  /*0a70*/  R2UR UR5, R19 ;  /* 0x00000000130572ca */ /* 0x000fda00000e0000 */
[----:B------:R-:W2:Y:S01]  /*0a80*/  LDG.E R0, desc[UR4][R16.64+0xc] ;  /* 0x00000c0410007981 */ /* 0x000ea2000c1e1900 */
[----:B------:R0:W1:Y:S01]  /*0a90*/  LDC.64 R8, c[0x4][R24] ;  /* 0x0100000018087b82 */ /* 0x0000620000000a00 */
[----:B------:R-:W3:Y:S01]  /*0aa0*/  LDCU.64 UR4, c[0x4][0x50] ;  /* 0x01000a00ff0477ac */ /* 0x000ee20008000a00 */
[----:B------:R-:W-:Y:S01]  /*0ab0*/  MOV R6, R22 ;  /* 0x0000001600067202 */ /* 0x000fe20000000f00 */
[----:B------:R-:W-:Y:S02]  /*0ac0*/  IMAD.MOV.U32 R7, RZ, RZ, R2 ;  /* 0x000000ffff077224 */ /* 0x000fe400078e0002 */
[----:B---3--:R-:W-:Y:S02]  /*0ad0*/  IMAD.U32 R4, RZ, RZ, UR4 ;  /* 0x00000004ff047e24 */ /* 0x008fe4000f8e00ff */
[----:B------:R-:W-:Y:S01]  /*0ae0*/  IMAD.U32 R5, RZ, RZ, UR5 ;  /* 0x00000005ff057e24 */ /* 0x000fe2000f8e00ff */
[----:B-12---:R0:W-:Y:S06]  /*0af0*/  STL [R1], R0 ;  /* 0x0000000001007387 */ /* 0x0061ec0000100800 */
[----:B------:R-:W-:-:S07]  /*0b00*/  LEPC R20, `(.L_x_13) ;  /* 0x000000001014794e */ /* 0x000fce0000000000 */
[----:B0-----:R-:W-:Y:S05]  /*0b10*/  CALL.ABS.NOINC R8 ;  /* 0x0000000008007343 */ /* 0x001fea0003c00000 */
.L_x_13:
        /* <DEDUP_REMOVED lines=12> */
.L_x_14:
        /* <DEDUP_REMOVED lines=12> */
.L_x_15:
        /* <DEDUP_REMOVED lines=12> */
.L_x_16:
        /* <DEDUP_REMOVED lines=12> */
.L_x_17:
[----:B------:R-:W-:Y:S02]  /*0e20*/  ISETP.NE.AND P6, PT, R27, RZ, PT ;  /* 0x000000ff1b00720c */ /* 0x000fe40003fc5270 */
[----:B------:R-:W-:-:S05]  /*0e30*/  IADD3 R16, P0, PT, R16, 0x40, RZ ;  /* 0x0000004010107810 */ /* 0x000fca0007f1e0ff */
[----:B------:R-:W-:-:S06]  /*0e40*/  IMAD.X R17, RZ, RZ, R17, P0 ;  /* 0x000000ffff117224 */ /* 0x000fcc00000e0611 */
[----:B------:R-:W-:Y:S05]  /*0e50*/  @P6 BRA `(.L_x_18) ;  /* 0xfffffff000e06947 */ /* 0x000fea000383ffff */
[----:B------:R-:W-:Y:S05]  /*0e60*/  BSYNC.RECONVERGENT B6 ;  /* 0x0000000000067941 */ /* 0x000fea0003800200 */
.L_x_1:
[----:B------:R-:W-:-:S13]  /*0e70*/  ISETP.NE.AND P0, PT, R26, RZ, PT ;  /* 0x000000ff1a00720c */ /* 0x000fda0003f05270 */
[----:B------:R-:W-:Y:S05]  /*0e80*/  @!P0 EXIT ;  /* 0x000000000000894d */ /* 0x000fea0003800000 */
[----:B------:R-:W1:Y:S01]  /*0e90*/  LDC R25, c[0x0][0x388] ;  /* 0x0000e200ff197b82 */ /* 0x000e620000000800 */
[----:B------:R-:W-:Y:S02]  /*0ea0*/  ISETP.GE.U32.AND P0, PT, R26, 0x8, PT ;  /* 0x000000081a00780c */ /* 0x000fe40003f06070 */
[----:B-1----:R-:W-:-:S11]  /*0eb0*/  LOP3.LUT R25, R25, 0x7, RZ, 0xc0, !PT ;  /* 0x0000000719197812 */ /* 0x002fd600078ec0ff */
[----:B------:R-:W-:Y:S05]  /*0ec0*/  @!P0 BRA `(.L_x_19) ;  /* 0x0000000400908947 */ /* 0x000fea0003800000 */
[----:B------:R-:W1:Y:S01]  /*0ed0*/  LDC.64 R16, c[0x0][0x380] ;  /* 0x0000e000ff107b82 */ /* 0x000e620000000a00 */
[----:B0-----:R-:W-:Y:S02]  /*0ee0*/  R2UR UR4, R18 ;  /* 0x00000000120472ca */ /* 0x001fe400000e0000 */
[----:B------:R-:W-:Y:S01]  /*0ef0*/  R2UR UR5, R19 ;  /* 0x00000000130572ca */ /* 0x000fe200000e0000 */
[----:B-1----:R-:W-:-:S12]  /*0f00*/  IMAD.WIDE.U32 R16, R23, 0x4, R16 ;  /* 0x0000000417107825 */ /* 0x002fd800078e0010 */
[----:B------:R-:W2:Y:S01]  /*0f10*/  LDG.E R0, desc[UR4][R16.64] ;  /* 0x0000000410007981 */ /* 0x000ea2000c1e1900 */
[----:B------:R-:W-:Y:S01]  /*0f20*/  MOV R24, 0x0 ;  /* 0x0000000000187802 */ /* 0x000fe20000000f00 */
[----:B------:R-:W0:Y:S01]  /*0f30*/  LDCU.64 UR4, c[0x4][0x50] ;  /* 0x01000a00ff0477ac */ /* 0x000e220008000a00 */
[----:B------:R-:W-:Y:S01]  /*0f40*/  IMAD.MOV.U32 R6, RZ, RZ, R22 ;  /* 0x000000ffff067224 */ /* 0x000fe200078e0016 */
[----:B------:R-:W-:Y:S01]  /*0f50*/  MOV R7, R2 ;  /* 0x0000000200077202 */ /* 0x000fe20000000f00 */
[----:B------:R1:W3:Y:S01]  /*0f60*/  LDC.64 R8, c[0x4][R24] ;  /* 0x0100000018087b82 */ /* 0x0002e20000000a00 */
[----:B0-----:R-:W-:Y:S02]  /*0f70*/  IMAD.U32 R4, RZ, RZ, UR4 ;  /* 0x00000004ff047e24 */ /* 0x001fe4000f8e00ff */
[----:B------:R-:W-:Y:S01]  /*0f80*/  IMAD.U32 R5, RZ, RZ, UR5 ;  /* 0x00000005ff057e24 */ /* 0x000fe2000f8e00ff */
[----:B--23--:R1:W-:Y:S06]  /*0f90*/  STL [R1], R0 ;  /* 0x0000000001007387 */ /* 0x00c3ec0000100800 */
[----:B------:R-:W-:-:S07]  /*0fa0*/  LEPC R20, `(.L_x_20) ;  /* 0x000000001014794e */ /* 0x000fce0000000000 */
[----:B-1----:R-:W-:Y:S05]  /*0fb0*/  CALL.ABS.NOINC R8 ;  /* 0x0000000008007343 */ /* 0x002fea0003c00000 */
.L_x_20:
        /* <DEDUP_REMOVED lines=12> */
.L_x_21:
        /* <DEDUP_REMOVED lines=12> */
.L_x_22:
        /* <DEDUP_REMOVED lines=12> */
.L_x_23:
        /* <DEDUP_REMOVED lines=12> */
.L_x_24:
        /* <DEDUP_REMOVED lines=12> */
.L_x_25:
        /* <DEDUP_REMOVED lines=12> */
.L_x_26:
        /* <DEDUP_REMOVED lines=12> */
.L_x_27:
[----:B------:R-:W-:-:S07]  /*1500*/  VIADD R23, R23, 0x8 ;  /* 0x0000000817177836 */ /* 0x000fce0000000000 */
.L_x_19:
        /* <DEDUP_REMOVED lines=21> */
.L_x_29:
        /* <DEDUP_REMOVED lines=12> */
.L_x_30:
        /* <DEDUP_REMOVED lines=12> */
.L_x_31:
        /* <DEDUP_REMOVED lines=12> */
.L_x_32:
[----:B------:R-:W-:-:S07]  /*18a0*/  VIADD R23, R23, 0x4 ;  /* 0x0000000417177836 */ /* 0x000fce0000000000 */
.L_x_28:
[----:B------:R-:W-:-:S13]  /*18b0*/  ISETP.NE.AND P0, PT, R25, RZ, PT ;  /* 0x000000ff1900720c */ /* 0x000fda0003f05270 */
[----:B------:R-:W-:Y:S05]  /*18c0*/  @!P0 EXIT ;  /* 0x000000000000894d */ /* 0x000fea0003800000 */
[----:B------:R-:W1:Y:S01]  /*18d0*/  LDC.64 R16, c[0x0][0x380] ;  /* 0x0000e000ff107b82 */ /* 0x000e620000000a00 */
[----:B------:R-:W-:Y:S02]  /*18e0*/  IMAD.MOV R25, RZ, RZ, -R25 ;  /* 0x000000ffff197224 */ /* 0x000fe400078e0a19 */
[----:B-1----:R-:W-:-:S07]  /*18f0*/  IMAD.WIDE.U32 R16, R23, 0x4, R16 ;  /* 0x0000000417107825 */ /* 0x002fce00078e0010 */
.L_x_34:
[----:B0-----:R-:W-:Y:S02]  /*1900*/  R2UR UR4, R18 ;  /* 0x00000000120472ca */ /* 0x001fe400000e0000 */
[----:B------:R-:W-:-:S13]  /*1910*/  R2UR UR5, R19 ;  /* 0x00000000130572ca */ /* 0x000fda00000e0000 */
[----:B------:R-:W2:Y:S01]  /*1920*/  LDG.E R0, desc[UR4][R16.64] ;  /* 0x0000000410007981 */ /* 0x000ea2000c1e1900 */
[----:B------:R-:W-:Y:S01]  /*1930*/  MOV R8, 0x0 ;  /* 0x0000000000087802 */ /* 0x000fe20000000f00 */
[----:B------:R-:W0:Y:S01]  /*1940*/  LDCU.64 UR4, c[0x4][0x50] ;  /* 0x01000a00ff0477ac */ /* 0x000e220008000a00 */
[----:B------:R-:W-:Y:S02]  /*1950*/  VIADD R25, R25, 0x1 ;  /* 0x0000000119197836 */ /* 0x000fe40000000000 */
[----:B------:R-:W-:Y:S02]  /*1960*/  IMAD.MOV.U32 R6, RZ, RZ, R22 ;  /* 0x000000ffff067224 */ /* 0x000fe400078e0016 */
[----:B------:R-:W1:Y:S01]  /*1970*/  LDC.64 R8, c[0x4][R8] ;  /* 0x0100000008087b82 */ /* 0x000e620000000a00 */
[----:B------:R-:W-:Y:S01]  /*1980*/  ISETP.NE.AND P0, PT, R25, RZ, PT ;  /* 0x000000ff1900720c */ /* 0x000fe20003f05270 */
[----:B------:R-:W-:-:S03]  /*1990*/  IMAD.MOV.U32 R7, RZ, RZ, R2 ;  /* 0x000000ffff077224 */ /* 0x000fc600078e0002 */
[----:B------:R-:W-:Y:S01]  /*19a0*/  P2R R23, PR, RZ, 0x1 ;  /* 0x00000001ff177803 */ /* 0x000fe20000000000 */
[----:B0-----:R-:W-:Y:S02]  /*19b0*/  IMAD.U32 R4, RZ, RZ, UR4 ;  /* 0x00000004ff047e24 */ /* 0x001fe4000f8e00ff */
[----:B------:R-:W-:Y:S01]  /*19c0*/  IMAD.U32 R5, RZ, RZ, UR5 ;  /* 0x00000005ff057e24 */ /* 0x000fe2000f8e00ff */
[----:B-12---:R0:W-:Y:S06]  /*19d0*/  STL [R1], R0 ;  /* 0x0000000001007387 */ /* 0x0061ec0000100800 */
[----:B------:R-:W-:-:S07]  /*19e0*/  LEPC R20, `(.L_x_33) ;  /* 0x000000001014794e */ /* 0x000fce0000000000 */
[----:B0-----:R-:W-:Y:S05]  /*19f0*/  CALL.ABS.NOINC R8 ;  /* 0x0000000008007343 */ /* 0x001fea0003c00000 */
.L_x_33:
[----:B------:R-:W-:Y:S02]  /*1a00*/  ISETP.NE.AND P6, PT, R23, RZ, PT ;  /* 0x000000ff1700720c */ /* 0x000fe40003fc5270 */
[----:B------:R-:W-:-:S05]  /*1a10*/  IADD3 R16, P0, PT, R16, 0x4, RZ ;  /* 0x0000000410107810 */ /* 0x000fca0007f1e0ff */
[----:B------:R-:W-:-:S06]  /*1a20*/  IMAD.X R17, RZ, RZ, R17, P0 ;  /* 0x000000ffff117224 */ /* 0x000fcc00000e0611 */
[----:B------:R-:W-:Y:S05]  /*1a30*/  @P6 BRA `(.L_x_34) ;  /* 0xfffffffc00b06947 */ /* 0x000fea000383ffff */
[----:B------:R-:W-:Y:S05]  /*1a40*/  EXIT ;  /* 0x000000000000794d */ /* 0x000fea0003800000 */
.L_x_35:
[----:B------:R-:W-:-:S00]  /*1a50*/  BRA `(.L_x_35) ;  /* 0xfffffffc00fc7947 */ /* 0x000fc0000383ffff */
[----:B------:R-:W-:-:S00]  /*1a60*/  NOP ;  /* 0x0000000000007918 */ /* 0x000fc00000000000 */
        /* <DEDUP_REMOVED lines=9> */
.L_x_36:


//--------------------- .nv.global.init           --------------------------
	.section	.nv.global.init,"aw",@progbits
	.align	4
.nv.global.init:
	.type		mrg32k3aM1SubSeq,@object
	.size		mrg32k3aM1SubSeq,(mrg32k3aM2SubSeq - mrg32k3aM1SubSeq)
mrg32k3aM1SubSeq:
        /*0000*/ 	.byte	0x0b, 0xcc, 0xee, 0x04, 0x73, 0x29, 0x8b, 0x6f, 0xf6, 0x53, 0x03, 0xf6, 0x23, 0xf6, 0xea, 0xda
        /* <DEDUP_REMOVED lines=125> */
	.type		mrg32k3aM2SubSeq,@object
	.size		mrg32k3aM2SubSeq,(mrg32k3aM1 - mrg32k3aM2SubSeq)
mrg32k3aM2SubSeq:
        /* <DEDUP_REMOVED lines=126> */
	.type		mrg32k3aM1,@object
	.size		mrg32k3aM1,(mrg32k3aM1Seq - mrg32k3aM1)
mrg32k3aM1:
        /* <DEDUP_REMOVED lines=144> */
	.type		mrg32k3aM1Seq,@object
	.size		mrg32k3aM1Seq,(mrg32k3aM2 - mrg32k3aM1Seq)
mrg32k3aM1Seq:
        /* <DEDUP_REMOVED lines=144> */
	.type		mrg32k3aM2,@object
	.size		mrg32k3aM2,(mrg32k3aM2Seq - mrg32k3aM2)
mrg32k3aM2:
        /* <DEDUP_REMOVED lines=144> */
	.type		mrg32k3aM2Seq,@object
	.size		mrg32k3aM2Seq,(precalc_xorwow_matrix - mrg32k3aM2Seq)
mrg32k3aM2Seq:
        /* <DEDUP_REMOVED lines=144> */
	.type		precalc_xorwow_matrix,@object
	.size		precalc_xorwow_matrix,(precalc_xorwow_offset_matrix - precalc_xorwow_matrix)
precalc_xorwow_matrix:
        /* <DEDUP_REMOVED lines=6400> */
	.type		precalc_xorwow_offset_matrix,@object
	.size		precalc_xorwow_offset_matrix,($str - precalc_xorwow_offset_matrix)
precalc_xorwow_offset_matrix:
        /* <DEDUP_REMOVED lines=6400> */
	.type		$str,@object
	.size		$str,($str$1 - $str)
$str:
        /*353c0*/ 	.byte	0x4f, 0x4e, 0x20, 0x44, 0x45, 0x56, 0x49, 0x43, 0x45, 0x0a, 0x00
	.type		$str$1,@object
	.size		$str$1,(.L_10 - $str$1)
$str$1:
        /*353cb*/ 	.byte	0x64, 0x65, 0x76, 0x69, 0x63, 0x65, 0x3a, 0x20, 0x25, 0x64, 0x0a, 0x00
.L_10:


//--------------------- .nv.shared.reserved.0     --------------------------
	.section	.nv.shared.reserved.0,"aw",@nobits
	.weak		__nv_reservedSMEM_offset_0_alias
	.size		__nv_reservedSMEM_offset_0_alias, 0, 64
	.other		__nv_reservedSMEM_offset_0_alias,@"STO_CUDA_RESERVED_SHARED STV_DEFAULT"
__nv_reservedSMEM_offset_0_alias:
	.zero		0
	.zero		64


//--------------------- .nv.constant0._Z6samplePii --------------------------
	.section	.nv.constant0._Z6samplePii,"a",@progbits
	.sectionflags	@""
	.align	4
.nv.constant0._Z6samplePii:
	.zero		908


//--------------------- SYMBOLS --------------------------

	.type		.nv.reservedSmem.offset0,@object
	.size		.nv.reservedSmem.offset0,0x4
	.type		vprintf,@function
